//
// Generated by NVIDIA NVVM Compiler
//
// Compiler Build ID: CL-36424714
// Cuda compilation tools, release 13.0, V13.0.88
// Based on NVVM 20.0.0
//

.version 9.0
.target sm_100
.address_size 64

	// .globl	_Z18search_eggs_kernelPiS_ii

.visible .entry _Z18search_eggs_kernelPiS_ii(
	.param .u64 .ptr .align 1 _Z18search_eggs_kernelPiS_ii_param_0,
	.param .u64 .ptr .align 1 _Z18search_eggs_kernelPiS_ii_param_1,
	.param .u32 _Z18search_eggs_kernelPiS_ii_param_2,
	.param .u32 _Z18search_eggs_kernelPiS_ii_param_3
)
{
	.reg .pred 	%p<5>;
	.reg .b32 	%r<14>;
	.reg .b64 	%rd<7>;

	ld.param.u64 	%rd1, [_Z18search_eggs_kernelPiS_ii_param_0];
	ld.param.u64 	%rd2, [_Z18search_eggs_kernelPiS_ii_param_1];
	ld.param.u32 	%r3, [_Z18search_eggs_kernelPiS_ii_param_2];
	ld.param.u32 	%r4, [_Z18search_eggs_kernelPiS_ii_param_3];
	mov.u32 	%r5, %ctaid.x;
	mov.u32 	%r6, %ntid.x;
	mov.u32 	%r7, %tid.x;
	mad.lo.s32 	%r1, %r5, %r6, %r7;
	mov.u32 	%r8, %ctaid.y;
	mov.u32 	%r9, %ntid.y;
	mov.u32 	%r10, %tid.y;
	mad.lo.s32 	%r2, %r8, %r9, %r10;
	setp.ge.s32 	%p1, %r2, %r4;
	setp.ge.s32 	%p2, %r1, %r3;
	or.pred  	%p3, %p2, %p1;
	@%p3 bra 	$L__BB0_3;
	cvta.to.global.u64 	%rd3, %rd1;
	mad.lo.s32 	%r11, %r3, %r2, %r1;
	mul.wide.s32 	%rd4, %r11, 4;
	add.s64 	%rd5, %rd3, %rd4;
	ld.global.u32 	%r12, [%rd5];
	setp.ne.s32 	%p4, %r12, 1;
	@%p4 bra 	$L__BB0_3;
	cvta.to.global.u64 	%rd6, %rd2;
	atom.global.add.u32 	%r13, [%rd6], 1;
$L__BB0_3:
	ret;

}


// ===== COMPILED SASS (sm_100) =====

	.target	sm_100

	.elftype	@"ET_EXEC"


//--------------------- .note.nv.tkinfo           --------------------------
	.section	.note.nv.tkinfo,"",@"SHT_NOTE"
	.sectionflags	@"SHF_NOTE_NV_TKINFO"
	.tkinfo
        /*0018*/ 	.word	0x00000002
        /*0030*/ 	.string	""
        /*0030*/ 	.string	"ptxas"
        /*0030*/ 	.string	"Cuda compilation tools, release 13.0, V13.0.88"
        /*0030*/ 	.string	"Build cuda_13.0.r13.0/compiler.36424714_0"
        /*0030*/ 	.string	"-arch sm_100 -m 64 "



//--------------------- .note.nv.cuinfo           --------------------------
	.section	.note.nv.cuinfo,"",@"SHT_NOTE"
	.sectionflags	@"SHF_NOTE_NV_CUINFO"
        /*0018*/ 	.short	0x0002
        /*001a*/ 	.short	0x0064
        /*001c*/ 	.short	0x0082
	.zero		2


//--------------------- .nv.info                  --------------------------
	.section	.nv.info,"",@"SHT_CUDA_INFO"
	.align	4


	//----- nvinfo : EIATTR_REGCOUNT
	.align		4
        /*0000*/ 	.byte	0x04, 0x2f
        /*0002*/ 	.short	(.L_1 - .L_0)
	.align		4
.L_0:
        /*0004*/ 	.word	index@(_Z18search_eggs_kernelPiS_ii)
        /*0008*/ 	.word	0x00000008


	//----- nvinfo : EIATTR_FRAME_SIZE
	.align		4
.L_1:
        /*000c*/ 	.byte	0x04, 0x11
        /*000e*/ 	.short	(.L_3 - .L_2)
	.align		4
.L_2:
        /*0010*/ 	.word	index@(_Z18search_eggs_kernelPiS_ii)
        /*0014*/ 	.word	0x00000000


	//----- nvinfo : EIATTR_MIN_STACK_SIZE
	.align		4
.L_3:
        /*0018*/ 	.byte	0x04, 0x12
        /*001a*/ 	.short	(.L_5 - .L_4)
	.align		4
.L_4:
        /*001c*/ 	.word	index@(_Z18search_eggs_kernelPiS_ii)
        /*0020*/ 	.word	0x00000000
.L_5:


//--------------------- .nv.compat                --------------------------
	.section	.nv.compat,"",@"SHT_CUDA_COMPAT_INFO"
	.align	4
        /*0000*/ 	.byte	0x02, 0x09, 0x00, 0x00, 0x02, 0x02, 0x01, 0x00, 0x02, 0x05, 0x05, 0x00, 0x03, 0x07, 0x01, 0x01
        /*0010*/ 	.byte	0x02, 0x03, 0x00, 0x00, 0x02, 0x06, 0x01, 0x00, 0x04, 0x0b, 0x08, 0x00, 0x09, 0x00, 0x00, 0x00
        /*0020*/ 	.byte	0x00, 0x00, 0x00, 0x00


//--------------------- .nv.info._Z18search_eggs_kernelPiS_ii --------------------------
	.section	.nv.info._Z18search_eggs_kernelPiS_ii,"",@"SHT_CUDA_INFO"
	.sectionflags	@""
	.align	4


	//----- nvinfo : EIATTR_CUDA_API_VERSION
	.align		4
        /*0000*/ 	.byte	0x04, 0x37
        /*0002*/ 	.short	(.L_7 - .L_6)
.L_6:
        /*0004*/ 	.word	0x00000082


	//----- nvinfo : EIATTR_KPARAM_INFO
	.align		4
.L_7:
        /*0008*/ 	.byte	0x04, 0x17
        /*000a*/ 	.short	(.L_9 - .L_8)
.L_8:
        /*000c*/ 	.word	0x00000000
        /*0010*/ 	.short	0x0003
        /*0012*/ 	.short	0x0014
        /*0014*/ 	.byte	0x00, 0xf0, 0x11, 0x00


	//----- nvinfo : EIATTR_KPARAM_INFO
	.align		4
.L_9:
        /*0018*/ 	.byte	0x04, 0x17
        /*001a*/ 	.short	(.L_11 - .L_10)
.L_10:
        /*001c*/ 	.word	0x00000000
        /*0020*/ 	.short	0x0002
        /*0022*/ 	.short	0x0010
        /*0024*/ 	.byte	0x00, 0xf0, 0x11, 0x00


	//----- nvinfo : EIATTR_KPARAM_INFO
	.align		4
.L_11:
        /*0028*/ 	.byte	0x04, 0x17
        /*002a*/ 	.short	(.L_13 - .L_12)
.L_12:
        /*002c*/ 	.word	0x00000000
        /*0030*/ 	.short	0x0001
        /*0032*/ 	.short	0x0008
        /*0034*/ 	.byte	0x00, 0xf5, 0x21, 0x00


	//----- nvinfo : EIATTR_KPARAM_INFO
	.align		4
.L_13:
        /*0038*/ 	.byte	0x04, 0x17
        /*003a*/ 	.short	(.L_15 - .L_14)
.L_14:
        /*003c*/ 	.word	0x00000000
        /*0040*/ 	.short	0x0000
        /*0042*/ 	.short	0x0000
        /*0044*/ 	.byte	0x00, 0xf5, 0x21, 0x00


	//----- nvinfo : EIATTR_SPARSE_MMA_MASK
	.align		4
.L_15:
        /*0048*/ 	.byte	0x03, 0x50
        /*004a*/ 	.short	0x0000


	//----- nvinfo : EIATTR_MAXREG_COUNT
	.align		4
        /*004c*/ 	.byte	0x03, 0x1b
        /*004e*/ 	.short	0x00ff


	//----- nvinfo : EIATTR_MERCURY_ISA_VERSION
	.align		4
        /*0050*/ 	.byte	0x03, 0x5f
        /*0052*/ 	.short	0x0101


	//----- nvinfo : EIATTR_INT_WARP_WIDE_INSTR_OFFSETS
	.align		4
        /*0054*/ 	.byte	0x04, 0x31
        /*0056*/ 	.short	(.L_17 - .L_16)


	//   ....[0]....
.L_16:
        /*0058*/ 	.word	0x00000160


	//----- nvinfo : EIATTR_VRC_CTA_INIT_COUNT
	.align		4
.L_17:
        /*005c*/ 	.byte	0x02, 0x4a
	.zero		1
	.zero		1


	//----- nvinfo : EIATTR_EXIT_INSTR_OFFSETS
	.align		4
        /*0060*/ 	.byte	0x04, 0x1c
        /*0062*/ 	.short	(.L_19 - .L_18)


	//   ....[0]....
.L_18:
        /*0064*/ 	.word	0x000000c0


	//   ....[1]....
        /*0068*/ 	.word	0x00000130


	//   ....[2]....
        /*006c*/ 	.word	0x000001b0


	//----- nvinfo : EIATTR_CBANK_PARAM_SIZE
	.align		4
.L_19:
        /*0070*/ 	.byte	0x03, 0x19
        /*0072*/ 	.short	0x0018


	//----- nvinfo : EIATTR_PARAM_CBANK
	.align		4
        /*0074*/ 	.byte	0x04, 0x0a
        /*0076*/ 	.short	(.L_21 - .L_20)
	.align		4
.L_20:
        /*0078*/ 	.word	index@(.nv.constant0._Z18search_eggs_kernelPiS_ii)
        /*007c*/ 	.short	0x0380
        /*007e*/ 	.short	0x0018


	//----- nvinfo : EIATTR_SW_WAR
	.align		4
.L_21:
        /*0080*/ 	.byte	0x04, 0x36
        /*0082*/ 	.short	(.L_23 - .L_22)
.L_22:
        /*0084*/ 	.word	0x00000008
.L_23:


//--------------------- .nv.callgraph             --------------------------
	.section	.nv.callgraph,"",@"SHT_CUDA_CALLGRAPH"
	.align	4
	.sectionentsize	8
	.align		4
        /*0000*/ 	.word	0x00000000
	.align		4
        /*0004*/ 	.word	0xffffffff
	.align		4
        /*0008*/ 	.word	0x00000000
	.align		4
        /*000c*/ 	.word	0xfffffffe
	.align		4
        /*0010*/ 	.word	0x00000000
	.align		4
        /*0014*/ 	.word	0xfffffffd
	.align		4
        /*0018*/ 	.word	0x00000000
	.align		4
        /*001c*/ 	.word	0xfffffffc


//--------------------- .text._Z18search_eggs_kernelPiS_ii --------------------------
	.section	.text._Z18search_eggs_kernelPiS_ii,"ax",@progbits
	.align	128
        .global         _Z18search_eggs_kernelPiS_ii
        .type           _Z18search_eggs_kernelPiS_ii,@function
        .size           _Z18search_eggs_kernelPiS_ii,(.L_x_1 - _Z18search_eggs_kernelPiS_ii)
        .other          _Z18search_eggs_kernelPiS_ii,@"STO_CUDA_ENTRY STV_DEFAULT"
_Z18search_eggs_kernelPiS_ii:
.text._Z18search_eggs_kernelPiS_ii:
[----:B------:R-:W-:Y:S01]  /*0000*/  LDC R1, c[0x0][0x37c] ;  /* 0x0000df00ff017b82 */ /* 0x000fe20000000800 */
[----:B------:R-:W0:Y:S07]  /*0010*/  S2R R2, SR_TID.Y ;  /* 0x0000000000027919 */ /* 0x000e2e0000002200 */
[----:B------:R-:W1:Y:S01]  /*0020*/  LDC R0, c[0x0][0x360] ;  /* 0x0000d800ff007b82 */ /* 0x000e620000000800 */
[----:B------:R-:W2:Y:S01]  /*0030*/  LDCU.64 UR6, c[0x0][0x390] ;  /* 0x00007200ff0677ac */ /* 0x000ea20008000a00 */
[----:B------:R-:W1:Y:S06]  /*0040*/  S2R R3, SR_TID.X ;  /* 0x0000000000037919 */ /* 0x000e6c0000002100 */
[----:B------:R-:W0:Y:S08]  /*0050*/  S2UR UR5, SR_CTAID.Y ;  /* 0x00000000000579c3 */ /* 0x000e300000002600 */
[----:B------:R-:W0:Y:S08]  /*0060*/  LDC R5, c[0x0][0x364] ;  /* 0x0000d900ff057b82 */ /* 0x000e300000000800 */
[----:B------:R-:W1:Y:S01]  /*0070*/  S2UR UR4, SR_CTAID.X ;  /* 0x00000000000479c3 */ /* 0x000e620000002500 */
[----:B0-----:R-:W-:-:S05]  /*0080*/  IMAD R5, R5, UR5, R2 ;  /* 0x0000000505057c24 */ /* 0x001fca000f8e0202 */
[----:B--2---:R-:W-:Y:S01]  /*0090*/  ISETP.GE.AND P0, PT, R5, UR7, PT ;  /* 0x0000000705007c0c */ /* 0x004fe2000bf06270 */
[----:B-1----:R-:W-:-:S05]  /*00a0*/  IMAD R0, R0, UR4, R3 ;  /* 0x0000000400007c24 */ /* 0x002fca000f8e0203 */
[----:B------:R-:W-:-:S13]  /*00b0*/  ISETP.GE.OR P0, PT, R0, UR6, P0 ;  /* 0x0000000600007c0c */ /* 0x000fda0008706670 */
[----:B------:R-:W-:Y:S05]  /*00c0*/  @P0 EXIT ;  /* 0x000000000000094d */ /* 0x000fea0003800000 */
[----:B------:R-:W0:Y:S01]  /*00d0*/  LDC.64 R2, c[0x0][0x380] ;  /* 0x0000e000ff027b82 */ /* 0x000e220000000a00 */
[----:B------:R-:W1:Y:S01]  /*00e0*/  LDCU.64 UR4, c[0x0][0x358] ;  /* 0x00006b00ff0477ac */ /* 0x000e620008000a00 */
[----:B------:R-:W-:-:S04]  /*00f0*/  IMAD R5, R5, UR6, R0 ;  /* 0x0000000605057c24 */ /* 0x000fc8000f8e0200 */
[----:B0-----:R-:W-:-:S06]  /*0100*/  IMAD.WIDE R2, R5, 0x4, R2 ;  /* 0x0000000405027825 */ /* 0x001fcc00078e0202 */
[----:B-1----:R-:W2:Y:S02]  /*0110*/  LDG.E R2, desc[UR4][R2.64] ;  /* 0x0000000402027981 */ /* 0x002ea4000c1e1900 */
[----:B--2---:R-:W-:-:S13]  /*0120*/  ISETP.NE.AND P0, PT, R2, 0x1, PT ;  /* 0x000000010200780c */ /* 0x004fda0003f05270 */
[----:B------:R-:W-:Y:S05]  /*0130*/  @P0 EXIT ;  /* 0x000000000000094d */ /* 0x000fea0003800000 */
[----:B------:R-:W0:Y:S01]  /*0140*/  S2R R0, SR_LANEID ;  /* 0x0000000000007919 */ /* 0x000e220000000000 */
[----:B------:R-:W1:Y:S01]  /*0150*/  LDC.64 R2, c[0x0][0x388] ;  /* 0x0000e200ff027b82 */ /* 0x000e620000000a00 */
[----:B------:R-:W-:Y:S02]  /*0160*/  VOTEU.ANY UR6, UPT, PT ;  /* 0x0000000000067886 */ /* 0x000fe400038e0100 */
[----:B------:R-:W-:Y:S02]  /*0170*/  UFLO.U32 UR7, UR6 ;  /* 0x00000006000772bd */ /* 0x000fe400080e0000 */
[----:B------:R-:W1:Y:S04]  /*0180*/  POPC R5, UR6 ;  /* 0x0000000600057d09 */ /* 0x000e680008000000 */
[----:B0-----:R-:W-:-:S13]  /*0190*/  ISETP.EQ.U32.AND P0, PT, R0, UR7, PT ;  /* 0x0000000700007c0c */ /* 0x001fda000bf02070 */
[----:B-1----:R-:W-:Y:S01]  /*01a0*/  @P0 REDG.E.ADD.STRONG.GPU desc[UR4][R2.64], R5 ;  /* 0x000000050200098e */ /* 0x002fe2000c12e104 */
[----:B------:R-:W-:Y:S05]  /*01b0*/  EXIT ;  /* 0x000000000000794d */ /* 0x000fea0003800000 */
.L_x_0:
[----:B------:R-:W-:-:S00]  /*01c0*/  BRA `(.L_x_0) ;  /* 0xfffffffc00fc7947 */ /* 0x000fc0000383ffff */
[----:B------:R-:W-:-:S00]  /*01d0*/  NOP ;  /* 0x0000000000007918 */ /* 0x000fc00000000000 */
        /* <DEDUP_REMOVED lines=10> */
.L_x_1:


//--------------------- .nv.shared.reserved.0     --------------------------
	.section	.nv.shared.reserved.0,"aw",@nobits
	.weak		__nv_reservedSMEM_offset_0_alias
	.size		__nv_reservedSMEM_offset_0_alias, 0, 64
	.other		__nv_reservedSMEM_offset_0_alias,@"STO_CUDA_RESERVED_SHARED STV_DEFAULT"
__nv_reservedSMEM_offset_0_alias:
	.zero		0
	.zero		64


//--------------------- .nv.constant0._Z18search_eggs_kernelPiS_ii --------------------------
	.section	.nv.constant0._Z18search_eggs_kernelPiS_ii,"a",@progbits
	.sectionflags	@""
	.align	4
.nv.constant0._Z18search_eggs_kernelPiS_ii:
	.zero		920


//--------------------- SYMBOLS --------------------------

	.type		.nv.reservedSmem.offset0,@object
	.size		.nv.reservedSmem.offset0,0x4
